//
// Generated by NVIDIA NVVM Compiler
//
// Compiler Build ID: CL-36424714
// Cuda compilation tools, release 13.0, V13.0.88
// Based on NVVM 20.0.0
//

.version 9.0
.target sm_100
.address_size 64

	// .globl	_Z13convolution2DPKhPhii
.const .align 4 .b8 d_filter[196];

.visible .entry _Z13convolution2DPKhPhii(
	.param .u64 .ptr .align 1 _Z13convolution2DPKhPhii_param_0,
	.param .u64 .ptr .align 1 _Z13convolution2DPKhPhii_param_1,
	.param .u32 _Z13convolution2DPKhPhii_param_2,
	.param .u32 _Z13convolution2DPKhPhii_param_3
)
{
	.reg .pred 	%p<94>;
	.reg .b16 	%rs<16>;
	.reg .b32 	%r<93>;
	.reg .b32 	%f<102>;
	.reg .b64 	%rd<49>;

	ld.param.u64 	%rd6, [_Z13convolution2DPKhPhii_param_0];
	ld.param.u64 	%rd5, [_Z13convolution2DPKhPhii_param_1];
	ld.param.u32 	%r42, [_Z13convolution2DPKhPhii_param_2];
	ld.param.u32 	%r43, [_Z13convolution2DPKhPhii_param_3];
	cvta.to.global.u64 	%rd1, %rd6;
	mov.u32 	%r44, %ctaid.y;
	mov.u32 	%r45, %ntid.y;
	mov.u32 	%r46, %tid.y;
	mad.lo.s32 	%r1, %r44, %r45, %r46;
	mov.u32 	%r47, %ctaid.x;
	mov.u32 	%r48, %ntid.x;
	mov.u32 	%r49, %tid.x;
	mad.lo.s32 	%r2, %r47, %r48, %r49;
	shr.u32 	%r50, %r43, 31;
	add.s32 	%r51, %r43, %r50;
	shr.s32 	%r3, %r51, 1;
	max.s32 	%r52, %r1, %r2;
	setp.ge.s32 	%p2, %r52, %r42;
	@%p2 bra 	$L__BB0_46;
	neg.s32 	%r4, %r3;
	setp.lt.s32 	%p3, %r43, -1;
	mov.f32 	%f100, 0f00000000;
	@%p3 bra 	$L__BB0_45;
	abs.s32 	%r5, %r3;
	add.s32 	%r6, %r3, %r5;
	add.s32 	%r53, %r6, 1;
	and.b32  	%r7, %r53, 7;
	and.b32  	%r8, %r53, 3;
	and.b32  	%r9, %r6, 1;
	sub.s32 	%r10, 3, %r3;
	and.b32  	%r54, %r53, -8;
	neg.s32 	%r11, %r54;
	mov.f32 	%f100, 0f00000000;
	mov.u64 	%rd44, d_filter;
	mov.u32 	%r84, %r4;
$L__BB0_3:
	mov.u32 	%r12, %r84;
	setp.lt.u32 	%p4, %r6, 7;
	add.s32 	%r55, %r12, %r1;
	setp.gt.s32 	%p5, %r55, -1;
	setp.lt.s32 	%p6, %r55, %r42;
	and.pred  	%p1, %p5, %p6;
	mul.lo.s32 	%r13, %r55, %r42;
	add.s32 	%r56, %r12, %r3;
	mul.lo.s32 	%r85, %r56, %r43;
	add.s32 	%r15, %r85, %r3;
	mov.u32 	%r91, %r4;
	@%p4 bra 	$L__BB0_23;
	sub.s32 	%r87, %r2, %r3;
	add.s32 	%r86, %r87, %r13;
	mov.u32 	%r88, %r11;
	mov.u32 	%r89, %r10;
$L__BB0_5:
	.pragma "nounroll";
	setp.gt.s32 	%p7, %r87, -1;
	setp.lt.s32 	%p8, %r87, %r42;
	and.pred  	%p9, %p7, %p8;
	and.pred  	%p10, %p1, %p9;
	mul.wide.s32 	%rd7, %r85, 4;
	add.s64 	%rd2, %rd44, %rd7;
	not.pred 	%p11, %p10;
	@%p11 bra 	$L__BB0_7;
	cvt.u64.u32 	%rd9, %r86;
	add.s64 	%rd10, %rd1, %rd9;
	ld.global.u8 	%rs1, [%rd10];
	cvt.rn.f32.u16 	%f43, %rs1;
	ld.const.f32 	%f44, [%rd2];
	fma.rn.f32 	%f100, %f44, %f43, %f100;
$L__BB0_7:
	add.s32 	%r57, %r87, 1;
	setp.gt.s32 	%p12, %r57, -1;
	setp.lt.s32 	%p13, %r57, %r42;
	and.pred  	%p14, %p12, %p13;
	and.pred  	%p15, %p1, %p14;
	not.pred 	%p16, %p15;
	@%p16 bra 	$L__BB0_9;
	add.s32 	%r58, %r86, 1;
	cvt.u64.u32 	%rd11, %r58;
	add.s64 	%rd12, %rd1, %rd11;
	ld.global.u8 	%rs2, [%rd12];
	cvt.rn.f32.u16 	%f45, %rs2;
	ld.const.f32 	%f46, [%rd2+4];
	fma.rn.f32 	%f100, %f46, %f45, %f100;
$L__BB0_9:
	add.s32 	%r59, %r87, 2;
	setp.gt.s32 	%p17, %r59, -1;
	setp.lt.s32 	%p18, %r59, %r42;
	and.pred  	%p19, %p17, %p18;
	and.pred  	%p20, %p1, %p19;
	not.pred 	%p21, %p20;
	@%p21 bra 	$L__BB0_11;
	add.s32 	%r60, %r86, 2;
	cvt.u64.u32 	%rd13, %r60;
	add.s64 	%rd14, %rd1, %rd13;
	ld.global.u8 	%rs3, [%rd14];
	cvt.rn.f32.u16 	%f47, %rs3;
	ld.const.f32 	%f48, [%rd2+8];
	fma.rn.f32 	%f100, %f48, %f47, %f100;
$L__BB0_11:
	add.s32 	%r61, %r87, 3;
	setp.gt.s32 	%p22, %r61, -1;
	setp.lt.s32 	%p23, %r61, %r42;
	and.pred  	%p24, %p22, %p23;
	and.pred  	%p25, %p1, %p24;
	not.pred 	%p26, %p25;
	@%p26 bra 	$L__BB0_13;
	add.s32 	%r62, %r86, 3;
	cvt.u64.u32 	%rd15, %r62;
	add.s64 	%rd16, %rd1, %rd15;
	ld.global.u8 	%rs4, [%rd16];
	cvt.rn.f32.u16 	%f49, %rs4;
	ld.const.f32 	%f50, [%rd2+12];
	fma.rn.f32 	%f100, %f50, %f49, %f100;
$L__BB0_13:
	add.s32 	%r63, %r87, 4;
	setp.gt.s32 	%p27, %r63, -1;
	setp.lt.s32 	%p28, %r63, %r42;
	and.pred  	%p29, %p27, %p28;
	and.pred  	%p30, %p1, %p29;
	not.pred 	%p31, %p30;
	@%p31 bra 	$L__BB0_15;
	add.s32 	%r64, %r86, 4;
	cvt.u64.u32 	%rd17, %r64;
	add.s64 	%rd18, %rd1, %rd17;
	ld.global.u8 	%rs5, [%rd18];
	cvt.rn.f32.u16 	%f51, %rs5;
	ld.const.f32 	%f52, [%rd2+16];
	fma.rn.f32 	%f100, %f52, %f51, %f100;
$L__BB0_15:
	add.s32 	%r65, %r87, 5;
	setp.gt.s32 	%p32, %r65, -1;
	setp.lt.s32 	%p33, %r65, %r42;
	and.pred  	%p34, %p32, %p33;
	and.pred  	%p35, %p1, %p34;
	not.pred 	%p36, %p35;
	@%p36 bra 	$L__BB0_17;
	add.s32 	%r66, %r86, 5;
	cvt.u64.u32 	%rd19, %r66;
	add.s64 	%rd20, %rd1, %rd19;
	ld.global.u8 	%rs6, [%rd20];
	cvt.rn.f32.u16 	%f53, %rs6;
	ld.const.f32 	%f54, [%rd2+20];
	fma.rn.f32 	%f100, %f54, %f53, %f100;
$L__BB0_17:
	add.s32 	%r67, %r87, 6;
	setp.gt.s32 	%p37, %r67, -1;
	setp.lt.s32 	%p38, %r67, %r42;
	and.pred  	%p39, %p37, %p38;
	and.pred  	%p40, %p1, %p39;
	not.pred 	%p41, %p40;
	@%p41 bra 	$L__BB0_19;
	add.s32 	%r68, %r86, 6;
	cvt.u64.u32 	%rd21, %r68;
	add.s64 	%rd22, %rd1, %rd21;
	ld.global.u8 	%rs7, [%rd22];
	cvt.rn.f32.u16 	%f55, %rs7;
	ld.const.f32 	%f56, [%rd2+24];
	fma.rn.f32 	%f100, %f56, %f55, %f100;
$L__BB0_19:
	add.s32 	%r69, %r87, 7;
	setp.gt.s32 	%p42, %r69, -1;
	setp.lt.s32 	%p43, %r69, %r42;
	and.pred  	%p44, %p42, %p43;
	and.pred  	%p45, %p1, %p44;
	not.pred 	%p46, %p45;
	@%p46 bra 	$L__BB0_21;
	add.s32 	%r70, %r86, 7;
	cvt.u64.u32 	%rd23, %r70;
	add.s64 	%rd24, %rd1, %rd23;
	ld.global.u8 	%rs8, [%rd24];
	cvt.rn.f32.u16 	%f57, %rs8;
	ld.const.f32 	%f58, [%rd2+28];
	fma.rn.f32 	%f100, %f58, %f57, %f100;
$L__BB0_21:
	add.s32 	%r89, %r89, 8;
	add.s32 	%r88, %r88, 8;
	add.s32 	%r87, %r87, 8;
	add.s32 	%r86, %r86, 8;
	add.s32 	%r85, %r85, 8;
	setp.ne.s32 	%p47, %r88, 0;
	@%p47 bra 	$L__BB0_5;
	add.s32 	%r91, %r89, -3;
$L__BB0_23:
	setp.eq.s32 	%p48, %r7, 0;
	@%p48 bra 	$L__BB0_44;
	add.s32 	%r71, %r7, -1;
	setp.lt.u32 	%p49, %r71, 3;
	@%p49 bra 	$L__BB0_34;
	add.s32 	%r30, %r91, %r2;
	setp.gt.s32 	%p50, %r30, -1;
	setp.lt.s32 	%p51, %r30, %r42;
	and.pred  	%p52, %p50, %p51;
	and.pred  	%p54, %p1, %p52;
	add.s32 	%r72, %r15, %r91;
	mul.wide.s32 	%rd25, %r72, 4;
	add.s64 	%rd3, %rd44, %rd25;
	not.pred 	%p55, %p54;
	@%p55 bra 	$L__BB0_27;
	add.s32 	%r73, %r30, %r13;
	cvt.u64.u32 	%rd27, %r73;
	add.s64 	%rd28, %rd1, %rd27;
	ld.global.u8 	%rs9, [%rd28];
	cvt.rn.f32.u16 	%f60, %rs9;
	ld.const.f32 	%f61, [%rd3];
	fma.rn.f32 	%f100, %f61, %f60, %f100;
$L__BB0_27:
	add.s32 	%r31, %r30, 1;
	setp.gt.s32 	%p56, %r31, -1;
	setp.lt.s32 	%p57, %r31, %r42;
	and.pred  	%p58, %p56, %p57;
	and.pred  	%p59, %p1, %p58;
	not.pred 	%p60, %p59;
	@%p60 bra 	$L__BB0_29;
	add.s32 	%r74, %r31, %r13;
	cvt.u64.u32 	%rd29, %r74;
	add.s64 	%rd30, %rd1, %rd29;
	ld.global.u8 	%rs10, [%rd30];
	cvt.rn.f32.u16 	%f62, %rs10;
	ld.const.f32 	%f63, [%rd3+4];
	fma.rn.f32 	%f100, %f63, %f62, %f100;
$L__BB0_29:
	add.s32 	%r32, %r30, 2;
	setp.gt.s32 	%p61, %r32, -1;
	setp.lt.s32 	%p62, %r32, %r42;
	and.pred  	%p63, %p61, %p62;
	and.pred  	%p64, %p1, %p63;
	not.pred 	%p65, %p64;
	@%p65 bra 	$L__BB0_31;
	add.s32 	%r75, %r32, %r13;
	cvt.u64.u32 	%rd31, %r75;
	add.s64 	%rd32, %rd1, %rd31;
	ld.global.u8 	%rs11, [%rd32];
	cvt.rn.f32.u16 	%f64, %rs11;
	ld.const.f32 	%f65, [%rd3+8];
	fma.rn.f32 	%f100, %f65, %f64, %f100;
$L__BB0_31:
	add.s32 	%r33, %r30, 3;
	setp.gt.s32 	%p66, %r33, -1;
	setp.lt.s32 	%p67, %r33, %r42;
	and.pred  	%p68, %p66, %p67;
	and.pred  	%p69, %p1, %p68;
	not.pred 	%p70, %p69;
	@%p70 bra 	$L__BB0_33;
	add.s32 	%r76, %r33, %r13;
	cvt.u64.u32 	%rd33, %r76;
	add.s64 	%rd34, %rd1, %rd33;
	ld.global.u8 	%rs12, [%rd34];
	cvt.rn.f32.u16 	%f66, %rs12;
	ld.const.f32 	%f67, [%rd3+12];
	fma.rn.f32 	%f100, %f67, %f66, %f100;
$L__BB0_33:
	add.s32 	%r91, %r91, 4;
$L__BB0_34:
	setp.eq.s32 	%p71, %r8, 0;
	@%p71 bra 	$L__BB0_44;
	setp.eq.s32 	%p72, %r8, 1;
	@%p72 bra 	$L__BB0_41;
	add.s32 	%r36, %r91, %r2;
	setp.gt.s32 	%p73, %r36, -1;
	setp.lt.s32 	%p74, %r36, %r42;
	and.pred  	%p75, %p73, %p74;
	and.pred  	%p77, %p1, %p75;
	add.s32 	%r77, %r15, %r91;
	mul.wide.s32 	%rd35, %r77, 4;
	add.s64 	%rd4, %rd44, %rd35;
	not.pred 	%p78, %p77;
	@%p78 bra 	$L__BB0_38;
	add.s32 	%r78, %r36, %r13;
	cvt.u64.u32 	%rd37, %r78;
	add.s64 	%rd38, %rd1, %rd37;
	ld.global.u8 	%rs13, [%rd38];
	cvt.rn.f32.u16 	%f69, %rs13;
	ld.const.f32 	%f70, [%rd4];
	fma.rn.f32 	%f100, %f70, %f69, %f100;
$L__BB0_38:
	add.s32 	%r37, %r36, 1;
	setp.gt.s32 	%p79, %r37, -1;
	setp.lt.s32 	%p80, %r37, %r42;
	and.pred  	%p81, %p79, %p80;
	and.pred  	%p82, %p1, %p81;
	not.pred 	%p83, %p82;
	@%p83 bra 	$L__BB0_40;
	add.s32 	%r79, %r37, %r13;
	cvt.u64.u32 	%rd39, %r79;
	add.s64 	%rd40, %rd1, %rd39;
	ld.global.u8 	%rs14, [%rd40];
	cvt.rn.f32.u16 	%f71, %rs14;
	ld.const.f32 	%f72, [%rd4+4];
	fma.rn.f32 	%f100, %f72, %f71, %f100;
$L__BB0_40:
	add.s32 	%r91, %r91, 2;
$L__BB0_41:
	setp.ne.s32 	%p84, %r9, 0;
	@%p84 bra 	$L__BB0_44;
	add.s32 	%r40, %r91, %r2;
	setp.gt.s32 	%p85, %r40, -1;
	setp.lt.s32 	%p86, %r40, %r42;
	and.pred  	%p87, %p85, %p86;
	and.pred  	%p89, %p1, %p87;
	not.pred 	%p90, %p89;
	@%p90 bra 	$L__BB0_44;
	add.s32 	%r80, %r40, %r13;
	cvt.u64.u32 	%rd41, %r80;
	add.s64 	%rd42, %rd1, %rd41;
	ld.global.u8 	%rs15, [%rd42];
	cvt.rn.f32.u16 	%f73, %rs15;
	add.s32 	%r81, %r15, %r91;
	mul.wide.s32 	%rd43, %r81, 4;
	add.s64 	%rd45, %rd44, %rd43;
	ld.const.f32 	%f74, [%rd45];
	fma.rn.f32 	%f100, %f74, %f73, %f100;
$L__BB0_44:
	add.s32 	%r84, %r12, 1;
	setp.ne.s32 	%p91, %r12, %r5;
	@%p91 bra 	$L__BB0_3;
$L__BB0_45:
	setp.lt.f32 	%p92, %f100, 0f00000000;
	selp.f32 	%f75, 0f00000000, %f100, %p92;
	setp.gt.f32 	%p93, %f75, 0f437F0000;
	selp.f32 	%f76, 0f437F0000, %f75, %p93;
	add.f32 	%f77, %f76, 0f3F000000;
	cvt.rzi.u32.f32 	%r82, %f77;
	mad.lo.s32 	%r83, %r42, %r1, %r2;
	cvt.s64.s32 	%rd46, %r83;
	cvta.to.global.u64 	%rd47, %rd5;
	add.s64 	%rd48, %rd47, %rd46;
	st.global.u8 	[%rd48], %r82;
$L__BB0_46:
	ret;

}


// ===== COMPILED SASS (sm_100) =====

	.target	sm_100

	.elftype	@"ET_EXEC"


//--------------------- .note.nv.tkinfo           --------------------------
	.section	.note.nv.tkinfo,"",@"SHT_NOTE"
	.sectionflags	@"SHF_NOTE_NV_TKINFO"
	.tkinfo
        /*0018*/ 	.word	0x00000002
        /*0030*/ 	.string	""
        /*0030*/ 	.string	"ptxas"
        /*0030*/ 	.string	"Cuda compilation tools, release 13.0, V13.0.88"
        /*0030*/ 	.string	"Build cuda_13.0.r13.0/compiler.36424714_0"
        /*0030*/ 	.string	"-arch sm_100 -m 64 "



//--------------------- .note.nv.cuinfo           --------------------------
	.section	.note.nv.cuinfo,"",@"SHT_NOTE"
	.sectionflags	@"SHF_NOTE_NV_CUINFO"
        /*0018*/ 	.short	0x0002
        /*001a*/ 	.short	0x0064
        /*001c*/ 	.short	0x0082
	.zero		2


//--------------------- .nv.info                  --------------------------
	.section	.nv.info,"",@"SHT_CUDA_INFO"
	.align	4


	//----- nvinfo : EIATTR_REGCOUNT
	.align		4
        /*0000*/ 	.byte	0x04, 0x2f
        /*0002*/ 	.short	(.L_2 - .L_1)
	.align		4
.L_1:
        /*0004*/ 	.word	index@(_Z13convolution2DPKhPhii)
        /*0008*/ 	.word	0x00000020


	//----- nvinfo : EIATTR_FRAME_SIZE
	.align		4
.L_2:
        /*000c*/ 	.byte	0x04, 0x11
        /*000e*/ 	.short	(.L_4 - .L_3)
	.align		4
.L_3:
        /*0010*/ 	.word	index@(_Z13convolution2DPKhPhii)
        /*0014*/ 	.word	0x00000000


	//----- nvinfo : EIATTR_MIN_STACK_SIZE
	.align		4
.L_4:
        /*0018*/ 	.byte	0x04, 0x12
        /*001a*/ 	.short	(.L_6 - .L_5)
	.align		4
.L_5:
        /*001c*/ 	.word	index@(_Z13convolution2DPKhPhii)
        /*0020*/ 	.word	0x00000000
.L_6:


//--------------------- .nv.compat                --------------------------
	.section	.nv.compat,"",@"SHT_CUDA_COMPAT_INFO"
	.align	4
        /*0000*/ 	.byte	0x02, 0x09, 0x00, 0x00, 0x02, 0x02, 0x01, 0x00, 0x02, 0x05, 0x05, 0x00, 0x03, 0x07, 0x01, 0x01
        /*0010*/ 	.byte	0x02, 0x03, 0x00, 0x00, 0x02, 0x06, 0x01, 0x00, 0x04, 0x0b, 0x08, 0x00, 0x09, 0x00, 0x00, 0x00
        /*0020*/ 	.byte	0x00, 0x00, 0x00, 0x00


//--------------------- .nv.info._Z13convolution2DPKhPhii --------------------------
	.section	.nv.info._Z13convolution2DPKhPhii,"",@"SHT_CUDA_INFO"
	.sectionflags	@""
	.align	4


	//----- nvinfo : EIATTR_CUDA_API_VERSION
	.align		4
        /*0000*/ 	.byte	0x04, 0x37
        /*0002*/ 	.short	(.L_8 - .L_7)
.L_7:
        /*0004*/ 	.word	0x00000082


	//----- nvinfo : EIATTR_KPARAM_INFO
	.align		4
.L_8:
        /*0008*/ 	.byte	0x04, 0x17
        /*000a*/ 	.short	(.L_10 - .L_9)
.L_9:
        /*000c*/ 	.word	0x00000000
        /*0010*/ 	.short	0x0003
        /*0012*/ 	.short	0x0014
        /*0014*/ 	.byte	0x00, 0xf0, 0x11, 0x00


	//----- nvinfo : EIATTR_KPARAM_INFO
	.align		4
.L_10:
        /*0018*/ 	.byte	0x04, 0x17
        /*001a*/ 	.short	(.L_12 - .L_11)
.L_11:
        /*001c*/ 	.word	0x00000000
        /*0020*/ 	.short	0x0002
        /*0022*/ 	.short	0x0010
        /*0024*/ 	.byte	0x00, 0xf0, 0x11, 0x00


	//----- nvinfo : EIATTR_KPARAM_INFO
	.align		4
.L_12:
        /*0028*/ 	.byte	0x04, 0x17
        /*002a*/ 	.short	(.L_14 - .L_13)
.L_13:
        /*002c*/ 	.word	0x00000000
        /*0030*/ 	.short	0x0001
        /*0032*/ 	.short	0x0008
        /*0034*/ 	.byte	0x00, 0xf5, 0x21, 0x00


	//----- nvinfo : EIATTR_KPARAM_INFO
	.align		4
.L_14:
        /*0038*/ 	.byte	0x04, 0x17
        /*003a*/ 	.short	(.L_16 - .L_15)
.L_15:
        /*003c*/ 	.word	0x00000000
        /*0040*/ 	.short	0x0000
        /*0042*/ 	.short	0x0000
        /*0044*/ 	.byte	0x00, 0xf5, 0x21, 0x00


	//----- nvinfo : EIATTR_SPARSE_MMA_MASK
	.align		4
.L_16:
        /*0048*/ 	.byte	0x03, 0x50
        /*004a*/ 	.short	0x0000


	//----- nvinfo : EIATTR_MAXREG_COUNT
	.align		4
        /*004c*/ 	.byte	0x03, 0x1b
        /*004e*/ 	.short	0x00ff


	//----- nvinfo : EIATTR_MERCURY_ISA_VERSION
	.align		4
        /*0050*/ 	.byte	0x03, 0x5f
        /*0052*/ 	.short	0x0101


	//----- nvinfo : EIATTR_VRC_CTA_INIT_COUNT
	.align		4
        /*0054*/ 	.byte	0x02, 0x4a
	.zero		1
	.zero		1


	//----- nvinfo : EIATTR_EXIT_INSTR_OFFSETS
	.align		4
        /*0058*/ 	.byte	0x04, 0x1c
        /*005a*/ 	.short	(.L_18 - .L_17)


	//   ....[0]....
.L_17:
        /*005c*/ 	.word	0x000000c0


	//   ....[1]....
        /*0060*/ 	.word	0x000010f0


	//----- nvinfo : EIATTR_CRS_STACK_SIZE
	.align		4
.L_18:
        /*0064*/ 	.byte	0x04, 0x1e
        /*0066*/ 	.short	(.L_20 - .L_19)
.L_19:
        /*0068*/ 	.word	0x00000000


	//----- nvinfo : EIATTR_CBANK_PARAM_SIZE
	.align		4
.L_20:
        /*006c*/ 	.byte	0x03, 0x19
        /*006e*/ 	.short	0x0018


	//----- nvinfo : EIATTR_PARAM_CBANK
	.align		4
        /*0070*/ 	.byte	0x04, 0x0a
        /*0072*/ 	.short	(.L_22 - .L_21)
	.align		4
.L_21:
        /*0074*/ 	.word	index@(.nv.constant0._Z13convolution2DPKhPhii)
        /*0078*/ 	.short	0x0380
        /*007a*/ 	.short	0x0018


	//----- nvinfo : EIATTR_SW_WAR
	.align		4
.L_22:
        /*007c*/ 	.byte	0x04, 0x36
        /*007e*/ 	.short	(.L_24 - .L_23)
.L_23:
        /*0080*/ 	.word	0x00000008
.L_24:


//--------------------- .nv.callgraph             --------------------------
	.section	.nv.callgraph,"",@"SHT_CUDA_CALLGRAPH"
	.align	4
	.sectionentsize	8
	.align		4
        /*0000*/ 	.word	0x00000000
	.align		4
        /*0004*/ 	.word	0xffffffff
	.align		4
        /*0008*/ 	.word	0x00000000
	.align		4
        /*000c*/ 	.word	0xfffffffe
	.align		4
        /*0010*/ 	.word	0x00000000
	.align		4
        /*0014*/ 	.word	0xfffffffd
	.align		4
        /*0018*/ 	.word	0x00000000
	.align		4
        /*001c*/ 	.word	0xfffffffc


//--------------------- .nv.constant3             --------------------------
	.section	.nv.constant3,"a",@progbits
	.align	4
.nv.constant3:
	.type		d_filter,@object
	.size		d_filter,(.L_0 - d_filter)
d_filter:
	.zero		196
.L_0:


//--------------------- .text._Z13convolution2DPKhPhii --------------------------
	.section	.text._Z13convolution2DPKhPhii,"ax",@progbits
	.align	128
        .global         _Z13convolution2DPKhPhii
        .type           _Z13convolution2DPKhPhii,@function
        .size           _Z13convolution2DPKhPhii,(.L_x_9 - _Z13convolution2DPKhPhii)
        .other          _Z13convolution2DPKhPhii,@"STO_CUDA_ENTRY STV_DEFAULT"
_Z13convolution2DPKhPhii:
.text._Z13convolution2DPKhPhii:
[----:B------:R-:W-:Y:S01]  /*0000*/  LDC R1, c[0x0][0x37c] ;  /* 0x0000df00ff017b82 */ /* 0x000fe20000000800 */
[----:B------:R-:W0:Y:S07]  /*0010*/  S2R R3, SR_TID.Y ;  /* 0x0000000000037919 */ /* 0x000e2e0000002200 */
[----:B------:R-:W0:Y:S01]  /*0020*/  S2UR UR4, SR_CTAID.Y ;  /* 0x00000000000479c3 */ /* 0x000e220000002600 */
[----:B------:R-:W1:Y:S07]  /*0030*/  S2R R5, SR_TID.X ;  /* 0x0000000000057919 */ /* 0x000e6e0000002100 */
[----:B------:R-:W0:Y:S08]  /*0040*/  LDC R20, c[0x0][0x364] ;  /* 0x0000d900ff147b82 */ /* 0x000e300000000800 */
[----:B------:R-:W1:Y:S08]  /*0050*/  S2UR UR5, SR_CTAID.X ;  /* 0x00000000000579c3 */ /* 0x000e700000002500 */
[----:B------:R-:W1:Y:S08]  /*0060*/  LDC R0, c[0x0][0x360] ;  /* 0x0000d800ff007b82 */ /* 0x000e700000000800 */
[----:B------:R-:W2:Y:S01]  /*0070*/  LDC.64 R12, c[0x0][0x390] ;  /* 0x0000e400ff0c7b82 */ /* 0x000ea20000000a00 */
[----:B0-----:R-:W-:-:S02]  /*0080*/  IMAD R20, R20, UR4, R3 ;  /* 0x0000000414147c24 */ /* 0x001fc4000f8e0203 */
[----:B-1----:R-:W-:-:S05]  /*0090*/  IMAD R3, R0, UR5, R5 ;  /* 0x0000000500037c24 */ /* 0x002fca000f8e0205 */
[----:B------:R-:W-:-:S04]  /*00a0*/  VIMNMX R5, PT, PT, R20, R3, !PT ;  /* 0x0000000314057248 */ /* 0x000fc80007fe0100 */
[----:B--2---:R-:W-:-:S13]  /*00b0*/  ISETP.GE.AND P0, PT, R5, R12, PT ;  /* 0x0000000c0500720c */ /* 0x004fda0003f06270 */
[----:B------:R-:W-:Y:S05]  /*00c0*/  @P0 EXIT ;  /* 0x000000000000094d */ /* 0x000fea0003800000 */
[C---:B------:R-:W-:Y:S01]  /*00d0*/  ISETP.GE.AND P0, PT, R13.reuse, -0x1, PT ;  /* 0xffffffff0d00780c */ /* 0x040fe20003f06270 */
[----:B------:R-:W0:Y:S01]  /*00e0*/  LDCU.64 UR4, c[0x0][0x358] ;  /* 0x00006b00ff0477ac */ /* 0x000e220008000a00 */
[----:B------:R-:W-:Y:S01]  /*00f0*/  LEA.HI R2, R13, R13, RZ, 0x1 ;  /* 0x0000000d0d027211 */ /* 0x000fe200078f08ff */
[----:B------:R-:W-:-:S10]  /*0100*/  IMAD.MOV.U32 R0, RZ, RZ, RZ ;  /* 0x000000ffff007224 */ /* 0x000fd400078e00ff */
[----:B------:R-:W-:Y:S05]  /*0110*/  @!P0 BRA `(.L_x_0) ;  /* 0x0000000c00cc8947 */ /* 0x000fea0003800000 */
[----:B------:R-:W-:Y:S01]  /*0120*/  SHF.R.S32.HI R2, RZ, 0x1, R2 ;  /* 0x00000001ff027819 */ /* 0x000fe20000011402 */
[----:B------:R-:W-:-:S03]  /*0130*/  IMAD.MOV.U32 R0, RZ, RZ, RZ ;  /* 0x000000ffff007224 */ /* 0x000fc600078e00ff */
[----:B------:R-:W-:Y:S02]  /*0140*/  IABS R5, R2 ;  /* 0x0000000200057213 */ /* 0x000fe40000000000 */
[----:B------:R-:W-:-:S03]  /*0150*/  IADD3 R6, PT, PT, -R2, 0x3, RZ ;  /* 0x0000000302067810 */ /* 0x000fc60007ffe1ff */
[----:B------:R-:W-:Y:S02]  /*0160*/  IMAD.IADD R4, R2, 0x1, R5 ;  /* 0x0000000102047824 */ /* 0x000fe400078e0205 */
[----:B------:R-:W-:Y:S02]  /*0170*/  IMAD.MOV R5, RZ, RZ, -R2 ;  /* 0x000000ffff057224 */ /* 0x000fe400078e0a02 */
[----:B------:R-:W-:Y:S02]  /*0180*/  VIADD R9, R4, 0x1 ;  /* 0x0000000104097836 */ /* 0x000fe40000000000 */
[----:B------:R-:W-:-:S03]  /*0190*/  IMAD.MOV.U32 R7, RZ, RZ, R5 ;  /* 0x000000ffff077224 */ /* 0x000fc600078e0005 */
[C---:B------:R-:W-:Y:S02]  /*01a0*/  LOP3.LUT R10, R9.reuse, 0xfffffff8, RZ, 0xc0, !PT ;  /* 0xfffffff8090a7812 */ /* 0x040fe400078ec0ff */
[C---:B------:R-:W-:Y:S02]  /*01b0*/  LOP3.LUT R8, R9.reuse, 0x7, RZ, 0xc0, !PT ;  /* 0x0000000709087812 */ /* 0x040fe400078ec0ff */
[----:B------:R-:W-:Y:S01]  /*01c0*/  LOP3.LUT R9, R9, 0x3, RZ, 0xc0, !PT ;  /* 0x0000000309097812 */ /* 0x000fe200078ec0ff */
[----:B------:R-:W-:-:S07]  /*01d0*/  IMAD.MOV R10, RZ, RZ, -R10 ;  /* 0x000000ffff0a7224 */ /* 0x000fce00078e0a0a */
.L_x_7:
[----:B------:R-:W1:Y:S01]  /*01e0*/  LDC.64 R12, c[0x0][0x390] ;  /* 0x0000e400ff0c7b82 */ /* 0x000e620000000a00 */
[----:B------:R-:W-:Y:S01]  /*01f0*/  ISETP.GE.U32.AND P1, PT, R4, 0x7, PT ;  /* 0x000000070400780c */ /* 0x000fe20003f26070 */
[--C-:B------:R-:W-:Y:S01]  /*0200*/  IMAD.IADD R11, R20, 0x1, R7.reuse ;  /* 0x00000001140b7824 */ /* 0x100fe200078e0207 */
[----:B------:R-:W-:Y:S01]  /*0210*/  IABS R16, R2 ;  /* 0x0000000200107213 */ /* 0x000fe20000000000 */
[----:B------:R-:W-:Y:S02]  /*0220*/  IMAD.IADD R14, R2, 0x1, R7 ;  /* 0x00000001020e7824 */ /* 0x000fe400078e0207 */
[----:B------:R-:W-:Y:S01]  /*0230*/  IMAD.MOV.U32 R24, RZ, RZ, R5 ;  /* 0x000000ffff187224 */ /* 0x000fe200078e0005 */
[C---:B------:R-:W-:Y:S01]  /*0240*/  ISETP.NE.AND P5, PT, R7.reuse, R16, PT ;  /* 0x000000100700720c */ /* 0x040fe20003fa5270 */
[----:B------:R-:W-:Y:S01]  /*0250*/  VIADD R7, R7, 0x1 ;  /* 0x0000000107077836 */ /* 0x000fe20000000000 */
[----:B-1----:R-:W-:Y:S01]  /*0260*/  ISETP.GE.AND P0, PT, R11, R12, PT ;  /* 0x0000000c0b00720c */ /* 0x002fe20003f06270 */
[----:B------:R-:W-:-:S03]  /*0270*/  IMAD R22, R14, R13, RZ ;  /* 0x0000000d0e167224 */ /* 0x000fc600078e02ff */
[----:B------:R-:W-:Y:S01]  /*0280*/  ISETP.GT.AND P0, PT, R11, -0x1, !P0 ;  /* 0xffffffff0b00780c */ /* 0x000fe20004704270 */
[----:B------:R-:W-:Y:S01]  /*0290*/  IMAD.IADD R13, R2, 0x1, R22 ;  /* 0x00000001020d7824 */ /* 0x000fe200078e0216 */
[----:B------:R-:W-:Y:S11]  /*02a0*/  @!P1 BRA `(.L_x_1) ;  /* 0x0000000400b49947 */ /* 0x000ff60003800000 */
[----:B------:R-:W1:Y:S01]  /*02b0*/  LDC R18, c[0x0][0x390] ;  /* 0x0000e400ff127b82 */ /* 0x000e620000000800 */
[----:B------:R-:W-:Y:S02]  /*02c0*/  IMAD.IADD R25, R3, 0x1, -R2 ;  /* 0x0000000103197824 */ /* 0x000fe400078e0a02 */
[----:B------:R-:W-:Y:S02]  /*02d0*/  IMAD.MOV.U32 R21, RZ, RZ, R10 ;  /* 0x000000ffff157224 */ /* 0x000fe400078e000a */
[----:B------:R-:W-:Y:S02]  /*02e0*/  IMAD R23, R11, R12, R25 ;  /* 0x0000000c0b177224 */ /* 0x000fe400078e0219 */
[----:B------:R-:W-:-:S07]  /*02f0*/  IMAD.MOV.U32 R19, RZ, RZ, R6 ;  /* 0x000000ffff137224 */ /* 0x000fce00078e0006 */
.L_x_2:
[----:B-1----:R-:W-:Y:S02]  /*0300*/  IMAD.MOV.U32 R12, RZ, RZ, R18 ;  /* 0x000000ffff0c7224 */ /* 0x002fe400078e0012 */
[----:B------:R-:W-:-:S03]  /*0310*/  VIADD R15, R25, 0x1 ;  /* 0x00000001190f7836 */ /* 0x000fc60000000000 */
[-C--:B------:R-:W-:Y:S02]  /*0320*/  ISETP.GE.AND P3, PT, R25, R12.reuse, PT ;  /* 0x0000000c1900720c */ /* 0x080fe40003f66270 */
[----:B------:R-:W-:Y:S02]  /*0330*/  ISETP.GE.AND P4, PT, R15, R12, PT ;  /* 0x0000000c0f00720c */ /* 0x000fe40003f86270 */
[----:B------:R-:W-:Y:S02]  /*0340*/  ISETP.GT.AND P3, PT, R25, -0x1, !P3 ;  /* 0xffffffff1900780c */ /* 0x000fe40005f64270 */
[----:B------:R-:W-:Y:S02]  /*0350*/  ISETP.GT.AND P4, PT, R15, -0x1, !P4 ;  /* 0xffffffff0f00780c */ /* 0x000fe40006784270 */
[----:B------:R-:W-:Y:S02]  /*0360*/  PLOP3.LUT P3, PT, P0, P3, PT, 0x80, 0x8 ;  /* 0x000000000008781c */ /* 0x000fe40000767070 */
[----:B------:R-:W-:-:S11]  /*0370*/  PLOP3.LUT P4, PT, P0, P4, PT, 0x80, 0x8 ;  /* 0x000000000008781c */ /* 0x000fd60000789070 */
[----:B------:R-:W1:Y:S02]  /*0380*/  @P3 LDC.64 R14, c[0x0][0x380] ;  /* 0x0000e000ff0e3b82 */ /* 0x000e640000000a00 */
[----:B------:R-:W-:-:S06]  /*0390*/  @P4 VIADD R27, R23, 0x1 ;  /* 0x00000001171b4836 */ /* 0x000fcc0000000000 */
[----:B------:R-:W2:Y:S01]  /*03a0*/  @P4 LDC.64 R16, c[0x0][0x380] ;  /* 0x0000e000ff104b82 */ /* 0x000ea20000000a00 */
[----:B-1----:R-:W-:-:S05]  /*03b0*/  @P3 IADD3 R14, P1, PT, R23, R14, RZ ;  /* 0x0000000e170e3210 */ /* 0x002fca0007f3e0ff */
[----:B------:R-:W-:Y:S01]  /*03c0*/  @P3 IMAD.X R15, RZ, RZ, R15, P1 ;  /* 0x000000ffff0f3224 */ /* 0x000fe200008e060f */
[----:B--2---:R-:W-:-:S04]  /*03d0*/  @P4 IADD3 R16, P1, PT, R27, R16, RZ ;  /* 0x000000101b104210 */ /* 0x004fc80007f3e0ff */
[----:B0-----:R-:W2:Y:S01]  /*03e0*/  @P3 LDG.E.U8 R14, desc[UR4][R14.64] ;  /* 0x000000040e0e3981 */ /* 0x001ea2000c1e1100 */
[----:B------:R-:W-:-:S05]  /*03f0*/  @P4 IMAD.X R17, RZ, RZ, R17, P1 ;  /* 0x000000ffff114224 */ /* 0x000fca00008e0611 */
[----:B------:R-:W3:Y:S01]  /*0400*/  @P4 LDG.E.U8 R16, desc[UR4][R16.64] ;  /* 0x0000000410104981 */ /* 0x000ee2000c1e1100 */
[----:B------:R-:W-:Y:S02]  /*0410*/  IMAD.SHL.U32 R24, R22, 0x4, RZ ;  /* 0x0000000416187824 */ /* 0x000fe400078e00ff */
[C---:B------:R-:W-:Y:S02]  /*0420*/  VIADD R27, R25.reuse, 0x2 ;  /* 0x00000002191b7836 */ /* 0x040fe40000000000 */
[----:B------:R-:W0:Y:S01]  /*0430*/  @P3 LDC R26, c[0x3][R24] ;  /* 0x00c00000181a3b82 */ /* 0x000e220000000800 */
[----:B------:R-:W-:Y:S02]  /*0440*/  VIADD R29, R25, 0x3 ;  /* 0x00000003191d7836 */ /* 0x000fe40000000000 */
[----:B------:R-:W-:-:S03]  /*0450*/  ISETP.GE.AND P1, PT, R27, R12, PT ;  /* 0x0000000c1b00720c */ /* 0x000fc60003f26270 */
[----:B------:R-:W-:Y:S02]  /*0460*/  ISETP.GE.AND P2, PT, R29, R12, PT ;  /* 0x0000000c1d00720c */ /* 0x000fe40003f46270 */
[----:B------:R-:W-:Y:S02]  /*0470*/  ISETP.GT.AND P1, PT, R27, -0x1, !P1 ;  /* 0xffffffff1b00780c */ /* 0x000fe40004f24270 */
[----:B------:R-:W1:Y:S01]  /*0480*/  @P4 LDC R27, c[0x3][R24+0x4] ;  /* 0x00c00100181b4b82 */ /* 0x000e620000000800 */
[----:B------:R-:W-:Y:S02]  /*0490*/  ISETP.GT.AND P2, PT, R29, -0x1, !P2 ;  /* 0xffffffff1d00780c */ /* 0x000fe40005744270 */
[----:B------:R-:W-:Y:S02]  /*04a0*/  PLOP3.LUT P1, PT, P0, P1, PT, 0x80, 0x8 ;  /* 0x000000000008781c */ /* 0x000fe40000723070 */
[----:B------:R-:W-:Y:S02]  /*04b0*/  PLOP3.LUT P2, PT, P0, P2, PT, 0x80, 0x8 ;  /* 0x000000000008781c */ /* 0x000fe40000745070 */
[----:B--2---:R-:W-:-:S05]  /*04c0*/  @P3 I2FP.F32.U32 R15, R14 ;  /* 0x0000000e000f3245 */ /* 0x004fca0000201000 */
[----:B0-----:R-:W-:-:S04]  /*04d0*/  @P3 FFMA R0, R15, R26, R0 ;  /* 0x0000001a0f003223 */ /* 0x001fc80000000000 */
[----:B------:R-:W0:Y:S01]  /*04e0*/  @P1 LDC.64 R14, c[0x0][0x380] ;  /* 0x0000e000ff0e1b82 */ /* 0x000e220000000a00 */
[----:B---3--:R-:W-:-:S05]  /*04f0*/  @P4 I2FP.F32.U32 R17, R16 ;  /* 0x0000001000114245 */ /* 0x008fca0000201000 */
[----:B-1----:R-:W-:Y:S01]  /*0500*/  @P4 FFMA R0, R17, R27, R0 ;  /* 0x0000001b11004223 */ /* 0x002fe20000000000 */
[----:B------:R-:W-:Y:S01]  /*0510*/  @P1 VIADD R27, R23, 0x2 ;  /* 0x00000002171b1836 */ /* 0x000fe20000000000 */
[----:B------:R-:W1:Y:S04]  /*0520*/  @P2 LDC.64 R16, c[0x0][0x380] ;  /* 0x0000e000ff102b82 */ /* 0x000e680000000a00 */
[----:B0-----:R-:W-:Y:S01]  /*0530*/  @P1 IADD3 R14, P3, PT, R27, R14, RZ ;  /* 0x0000000e1b0e1210 */ /* 0x001fe20007f7e0ff */
[----:B------:R-:W-:-:S04]  /*0540*/  @P2 VIADD R27, R23, 0x3 ;  /* 0x00000003171b2836 */ /* 0x000fc80000000000 */
[----:B------:R-:W-:Y:S01]  /*0550*/  @P1 IMAD.X R15, RZ, RZ, R15, P3 ;  /* 0x000000ffff0f1224 */ /* 0x000fe200018e060f */
[----:B-1----:R-:W-:-:S04]  /*0560*/  @P2 IADD3 R16, P3, PT, R27, R16, RZ ;  /* 0x000000101b102210 */ /* 0x002fc80007f7e0ff */
[----:B------:R-:W2:Y:S01]  /*0570*/  @P1 LDG.E.U8 R14, desc[UR4][R14.64] ;  /* 0x000000040e0e1981 */ /* 0x000ea2000c1e1100 */
[----:B------:R-:W-:-:S05]  /*0580*/  @P2 IMAD.X R17, RZ, RZ, R17, P3 ;  /* 0x000000ffff112224 */ /* 0x000fca00018e0611 */
[----:B------:R-:W3:Y:S01]  /*0590*/  @P2 LDG.E.U8 R16, desc[UR4][R16.64] ;  /* 0x0000000410102981 */ /* 0x000ee2000c1e1100 */
[C---:B------:R-:W-:Y:S01]  /*05a0*/  VIADD R27, R25.reuse, 0x4 ;  /* 0x00000004191b7836 */ /* 0x040fe20000000000 */
[----:B------:R-:W0:Y:S01]  /*05b0*/  @P1 LDC R26, c[0x3][R24+0x8] ;  /* 0x00c00200181a1b82 */ /* 0x000e220000000800 */
[----:B------:R-:W-:-:S03]  /*05c0*/  VIADD R29, R25, 0x5 ;  /* 0x00000005191d7836 */ /* 0x000fc60000000000 */
[-C--:B------:R-:W-:Y:S02]  /*05d0*/  ISETP.GE.AND P4, PT, R27, R12.reuse, PT ;  /* 0x0000000c1b00720c */ /* 0x080fe40003f86270 */
[----:B------:R-:W-:Y:S02]  /*05e0*/  ISETP.GE.AND P3, PT, R29, R12, PT ;  /* 0x0000000c1d00720c */ /* 0x000fe40003f66270 */
[----:B------:R-:W-:Y:S02]  /*05f0*/  ISETP.GT.AND P4, PT, R27, -0x1, !P4 ;  /* 0xffffffff1b00780c */ /* 0x000fe40006784270 */
[----:B------:R-:W1:Y:S01]  /*0600*/  @P2 LDC R27, c[0x3][R24+0xc] ;  /* 0x00c00300181b2b82 */ /* 0x000e620000000800 */
[----:B------:R-:W-:Y:S02]  /*0610*/  ISETP.GT.AND P3, PT, R29, -0x1, !P3 ;  /* 0xffffffff1d00780c */ /* 0x000fe40005f64270 */
[----:B------:R-:W-:Y:S02]  /*0620*/  PLOP3.LUT P4, PT, P0, P4, PT, 0x80, 0x8 ;  /* 0x000000000008781c */ /* 0x000fe40000789070 */
[----:B------:R-:W-:-:S02]  /*0630*/  PLOP3.LUT P3, PT, P0, P3, PT, 0x80, 0x8 ;  /* 0x000000000008781c */ /* 0x000fc40000767070 */
        /* <DEDUP_REMOVED lines=38> */
[----:B------:R-:W0:Y:S01]  /*08a0*/  @P1 LDC R26, c[0x3][R24+0x18] ;  /* 0x00c00600181a1b82 */ /* 0x000e220000000800 */
[----:B------:R-:W-:-:S07]  /*08b0*/  VIADD R21, R21, 0x8 ;  /* 0x0000000815157836 */ /* 0x000fce0000000000 */
[----:B------:R-:W1:Y:S01]  /*08c0*/  @P2 LDC R28, c[0x3][R24+0x1c] ;  /* 0x00c00700181c2b82 */ /* 0x000e620000000800 */
[----:B------:R-:W-:Y:S02]  /*08d0*/  VIADD R19, R19, 0x8 ;  /* 0x0000000813137836 */ /* 0x000fe40000000000 */
[----:B------:R-:W-:Y:S02]  /*08e0*/  VIADD R22, R22, 0x8 ;  /* 0x0000000816167836 */ /* 0x000fe40000000000 */
[----:B------:R-:W-:Y:S02]  /*08f0*/  VIADD R25, R25, 0x8 ;  /* 0x0000000819197836 */ /* 0x000fe40000000000 */
[----:B------:R-:W-:Y:S01]  /*0900*/  VIADD R23, R23, 0x8 ;  /* 0x0000000817177836 */ /* 0x000fe20000000000 */
[----:B--2---:R-:W-:-:S05]  /*0910*/  @P1 I2FP.F32.U32 R27, R14 ;  /* 0x0000000e001b1245 */ /* 0x004fca0000201000 */
[----:B0-----:R-:W-:Y:S01]  /*0920*/  @P1 FFMA R0, R27, R26, R0 ;  /* 0x0000001a1b001223 */ /* 0x001fe20000000000 */
[----:B------:R-:W-:Y:S02]  /*0930*/  ISETP.NE.AND P1, PT, R21, RZ, PT ;  /* 0x000000ff1500720c */ /* 0x000fe40003f25270 */
[----:B---3--:R-:W-:-:S05]  /*0940*/  @P2 I2FP.F32.U32 R29, R16 ;  /* 0x00000010001d2245 */ /* 0x008fca0000201000 */
[----:B-1----:R-:W-:-:S06]  /*0950*/  @P2 FFMA R0, R29, R28, R0 ;  /* 0x0000001c1d002223 */ /* 0x002fcc0000000000 */
[----:B------:R-:W-:Y:S05]  /*0960*/  @P1 BRA `(.L_x_2) ;  /* 0xfffffff800641947 */ /* 0x000fea000383ffff */
[----:B------:R-:W-:-:S07]  /*0970*/  VIADD R24, R19, 0xfffffffd ;  /* 0xfffffffd13187836 */ /* 0x000fce0000000000 */
.L_x_1:
[----:B------:R-:W-:-:S13]  /*0980*/  ISETP.NE.AND P1, PT, R8, RZ, PT ;  /* 0x000000ff0800720c */ /* 0x000fda0003f25270 */
[----:B------:R-:W-:Y:S05]  /*0990*/  @!P1 BRA `(.L_x_3) ;  /* 0x0000000400a89947 */ /* 0x000fea0003800000 */
[----:B------:R-:W-:Y:S01]  /*09a0*/  VIADD R14, R8, 0xffffffff ;  /* 0xffffffff080e7836 */ /* 0x000fe20000000000 */
[----:B------:R-:W-:-:S04]  /*09b0*/  ISETP.NE.AND P2, PT, R9, RZ, PT ;  /* 0x000000ff0900720c */ /* 0x000fc80003f45270 */
[----:B------:R-:W-:Y:S02]  /*09c0*/  ISETP.GE.U32.AND P1, PT, R14, 0x3, PT ;  /* 0x000000030e00780c */ /* 0x000fe40003f26070 */
[----:B------:R-:W-:-:S11]  /*09d0*/  P2R R14, PR, RZ, 0x4 ;  /* 0x00000004ff0e7803 */ /* 0x000fd60000000000 */
[----:B------:R-:W-:Y:S05]  /*09e0*/  @!P1 BRA `(.L_x_4) ;  /* 0x0000000000cc9947 */ /* 0x000fea0003800000 */
[----:B------:R-:W-:-:S04]  /*09f0*/  IMAD.IADD R21, R3, 0x1, R24 ;  /* 0x0000000103157824 */ /* 0x000fc800078e0218 */
[C---:B------:R-:W-:Y:S01]  /*0a00*/  VIADD R27, R21.reuse, 0x1 ;  /* 0x00000001151b7836 */ /* 0x040fe20000000000 */
[C---:B------:R-:W-:Y:S01]  /*0a10*/  ISETP.GE.AND P1, PT, R21.reuse, R12, PT ;  /* 0x0000000c1500720c */ /* 0x040fe20003f26270 */
[----:B------:R-:W-:-:S03]  /*0a20*/  VIADD R25, R21, 0x2 ;  /* 0x0000000215197836 */ /* 0x000fc60000000000 */
[----:B------:R-:W-:Y:S02]  /*0a30*/  ISETP.GT.AND P1, PT, R21, -0x1, !P1 ;  /* 0xffffffff1500780c */ /* 0x000fe40004f24270 */
[CC--:B------:R-:W-:Y:S02]  /*0a40*/  ISETP.GE.AND P2, PT, R27.reuse, R12.reuse, PT ;  /* 0x0000000c1b00720c */ /* 0x0c0fe40003f46270 */
[----:B------:R-:W-:Y:S02]  /*0a50*/  PLOP3.LUT P1, PT, P0, P1, PT, 0x80, 0x8 ;  /* 0x000000000008781c */ /* 0x000fe40000723070 */
[----:B------:R-:W-:Y:S02]  /*0a60*/  ISETP.GT.AND P2, PT, R27, -0x1, !P2 ;  /* 0xffffffff1b00780c */ /* 0x000fe40005744270 */
[----:B------:R-:W-:Y:S02]  /*0a70*/  ISETP.GE.AND P3, PT, R25, R12, PT ;  /* 0x0000000c1900720c */ /* 0x000fe40003f66270 */
[----:B------:R-:W-:-:S02]  /*0a80*/  PLOP3.LUT P2, PT, P0, P2, PT, 0x80, 0x8 ;  /* 0x000000000008781c */ /* 0x000fc40000745070 */
[----:B------:R-:W-:-:S04]  /*0a90*/  ISETP.GT.AND P3, PT, R25, -0x1, !P3 ;  /* 0xffffffff1900780c */ /* 0x000fc80005f64270 */
[----:B------:R-:W-:Y:S01]  /*0aa0*/  PLOP3.LUT P3, PT, P0, P3, PT, 0x80, 0x8 ;  /* 0x000000000008781c */ /* 0x000fe20000767070 */
[----:B------:R-:W1:Y:S01]  /*0ab0*/  @P1 LDC.64 R14, c[0x0][0x380] ;  /* 0x0000e000ff0e1b82 */ /* 0x000e620000000a00 */
[----:B------:R-:W-:Y:S02]  /*0ac0*/  @P1 IMAD R23, R11, R12, R21 ;  /* 0x0000000c0b171224 */ /* 0x000fe400078e0215 */
[----:B------:R-:W-:-:S03]  /*0ad0*/  VIADD R21, R21, 0x3 ;  /* 0x0000000315157836 */ /* 0x000fc60000000000 */
[CC--:B------:R-:W-:Y:S02]  /*0ae0*/  @P2 IMAD R27, R11.reuse, R12.reuse, R27 ;  /* 0x0000000c0b1b2224 */ /* 0x0c0fe400078e021b */
[----:B------:R-:W2:Y:S04]  /*0af0*/  @P2 LDC.64 R16, c[0x0][0x380] ;  /* 0x0000e000ff102b82 */ /* 0x000ea80000000a00 */
[----:B------:R-:W-:-:S04]  /*0b00*/  @P3 IMAD R25, R11, R12, R25 ;  /* 0x0000000c0b193224 */ /* 0x000fc800078e0219 */
[----:B------:R-:W3:Y:S01]  /*0b10*/  @P3 LDC.64 R18, c[0x0][0x380] ;  /* 0x0000e000ff123b82 */ /* 0x000ee20000000a00 */
[----:B-1----:R-:W-:-:S05]  /*0b20*/  @P1 IADD3 R22, P4, PT, R23, R14, RZ ;  /* 0x0000000e17161210 */ /* 0x002fca0007f9e0ff */
[----:B------:R-:W-:Y:S01]  /*0b30*/  @P1 IMAD.X R23, RZ, RZ, R15, P4 ;  /* 0x000000ffff171224 */ /* 0x000fe200020e060f */
[----:B--2---:R-:W-:-:S04]  /*0b40*/  @P2 IADD3 R16, P4, PT, R27, R16, RZ ;  /* 0x000000101b102210 */ /* 0x004fc80007f9e0ff */
[----:B0-----:R-:W2:Y:S01]  /*0b50*/  @P1 LDG.E.U8 R22, desc[UR4][R22.64] ;  /* 0x0000000416161981 */ /* 0x001ea2000c1e1100 */
[----:B------:R-:W-:Y:S01]  /*0b60*/  @P2 IMAD.X R17, RZ, RZ, R17, P4 ;  /* 0x000000ffff112224 */ /* 0x000fe200020e0611 */
[----:B---3--:R-:W-:-:S04]  /*0b70*/  @P3 IADD3 R18, P4, PT, R25, R18, RZ ;  /* 0x0000001219123210 */ /* 0x008fc80007f9e0ff */
[----:B------:R-:W3:Y:S01]  /*0b80*/  @P2 LDG.E.U8 R16, desc[UR4][R16.64] ;  /* 0x0000000410102981 */ /* 0x000ee2000c1e1100 */
[----:B------:R-:W-:Y:S01]  /*0b90*/  @P3 IMAD.X R19, RZ, RZ, R19, P4 ;  /* 0x000000ffff133224 */ /* 0x000fe200020e0613 */
[----:B------:R-:W-:-:S04]  /*0ba0*/  ISETP.GE.AND P4, PT, R21, R12, PT ;  /* 0x0000000c1500720c */ /* 0x000fc80003f86270 */
[----:B------:R-:W-:Y:S01]  /*0bb0*/  ISETP.GT.AND P4, PT, R21, -0x1, !P4 ;  /* 0xffffffff1500780c */ /* 0x000fe20006784270 */
[----:B------:R-:W4:Y:S03]  /*0bc0*/  @P3 LDG.E.U8 R18, desc[UR4][R18.64] ;  /* 0x0000000412123981 */ /* 0x000f26000c1e1100 */
[----:B------:R-:W-:-:S13]  /*0bd0*/  PLOP3.LUT P4, PT, P0, P4, PT, 0x80, 0x8 ;  /* 0x000000000008781c */ /* 0x000fda0000789070 */
[----:B------:R-:W0:Y:S01]  /*0be0*/  @P4 LDC.64 R14, c[0x0][0x380] ;  /* 0x0000e000ff0e4b82 */ /* 0x000e220000000a00 */
[----:B------:R-:W-:-:S05]  /*0bf0*/  @P4 IMAD R21, R11, R12, R21 ;  /* 0x0000000c0b154224 */ /* 0x000fca00078e0215 */
[----:B0-----:R-:W-:-:S05]  /*0c00*/  @P4 IADD3 R14, P6, PT, R21, R14, RZ ;  /* 0x0000000e150e4210 */ /* 0x001fca0007fde0ff */
[----:B------:R-:W-:-:S05]  /*0c10*/  @P4 IMAD.X R15, RZ, RZ, R15, P6 ;  /* 0x000000ffff0f4224 */ /* 0x000fca00030e060f */
[----:B------:R-:W5:Y:S01]  /*0c20*/  @P4 LDG.E.U8 R14, desc[UR4][R14.64] ;  /* 0x000000040e0e4981 */ /* 0x000f62000c1e1100 */
[----:B------:R-:W-:-:S04]  /*0c30*/  IMAD.IADD R21, R13, 0x1, R24 ;  /* 0x000000010d157824 */ /* 0x000fc800078e0218 */
[----:B------:R-:W-:-:S04]  /*0c40*/  IMAD.SHL.U32 R21, R21, 0x4, RZ ;  /* 0x0000000415157824 */ /* 0x000fc800078e00ff */
[----:B------:R-:W0:Y:S08]  /*0c50*/  @P1 LDC R26, c[0x3][R21] ;  /* 0x00c00000151a1b82 */ /* 0x000e300000000800 */
[----:B------:R-:W1:Y:S08]  /*0c60*/  @P2 LDC R27, c[0x3][R21+0x4] ;  /* 0x00c00100151b2b82 */ /* 0x000e700000000800 */
[----:B------:R-:W4:Y:S08]  /*0c70*/  @P3 LDC R28, c[0x3][R21+0x8] ;  /* 0x00c00200151c3b82 */ /* 0x000f300000000800 */
[----:B------:R-:W5:Y:S01]  /*0c80*/  @P4 LDC R29, c[0x3][R21+0xc] ;  /* 0x00c00300151d4b82 */ /* 0x000f620000000800 */
[----:B------:R-:W-:Y:S01]  /*0c90*/  VIADD R24, R24, 0x4 ;  /* 0x0000000418187836 */ /* 0x000fe20000000000 */
[----:B--2---:R-:W-:-:S05]  /*0ca0*/  @P1 I2FP.F32.U32 R25, R22 ;  /* 0x0000001600191245 */ /* 0x004fca0000201000 */
[----:B0-----:R-:W-:Y:S01]  /*0cb0*/  @P1 FFMA R0, R25, R26, R0 ;  /* 0x0000001a19001223 */ /* 0x001fe20000000000 */
[----:B---3--:R-:W-:-:S05]  /*0cc0*/  @P2 I2FP.F32.U32 R23, R16 ;  /* 0x0000001000172245 */ /* 0x008fca0000201000 */
[----:B-1----:R-:W-:Y:S01]  /*0cd0*/  @P2 FFMA R0, R23, R27, R0 ;  /* 0x0000001b17002223 */ /* 0x002fe20000000000 */
[----:B----4-:R-:W-:-:S05]  /*0ce0*/  @P3 I2FP.F32.U32 R17, R18 ;  /* 0x0000001200113245 */ /* 0x010fca0000201000 */
[----:B------:R-:W-:Y:S01]  /*0cf0*/  @P3 FFMA R0, R17, R28, R0 ;  /* 0x0000001c11003223 */ /* 0x000fe20000000000 */
[----:B-----5:R-:W-:-:S05]  /*0d00*/  @P4 I2FP.F32.U32 R15, R14 ;  /* 0x0000000e000f4245 */ /* 0x020fca0000201000 */
[----:B------:R-:W-:-:S07]  /*0d10*/  @P4 FFMA R0, R15, R29, R0 ;  /* 0x0000001d0f004223 */ /* 0x000fce0000000000 */
.L_x_4:
[----:B------:R-:W-:-:S13]  /*0d20*/  ISETP.NE.AND P1, PT, R9, RZ, PT ;  /* 0x000000ff0900720c */ /* 0x000fda0003f25270 */
[----:B------:R-:W-:Y:S05]  /*0d30*/  @!P1 BRA `(.L_x_3) ;  /* 0x0000000000c09947 */ /* 0x000fea0003800000 */
[----:B------:R-:W-:Y:S02]  /*0d40*/  ISETP.NE.AND P1, PT, R9, 0x1, PT ;  /* 0x000000010900780c */ /* 0x000fe40003f25270 */
[----:B------:R-:W-:-:S11]  /*0d50*/  LOP3.LUT P3, RZ, R4, 0x1, RZ, 0xc0, !PT ;  /* 0x0000000104ff7812 */ /* 0x000fd6000786c0ff */
[----:B------:R-:W-:Y:S05]  /*0d60*/  @!P1 BRA `(.L_x_5) ;  /* 0x00000000006c9947 */ /* 0x000fea0003800000 */
[----:B------:R-:W-:-:S04]  /*0d70*/  IMAD.IADD R19, R3, 0x1, R24 ;  /* 0x0000000103137824 */ /* 0x000fc800078e0218 */
[C---:B------:R-:W-:Y:S01]  /*0d80*/  VIADD R21, R19.reuse, 0x1 ;  /* 0x0000000113157836 */ /* 0x040fe20000000000 */
[----:B------:R-:W-:-:S04]  /*0d90*/  ISETP.GE.AND P1, PT, R19, R12, PT ;  /* 0x0000000c1300720c */ /* 0x000fc80003f26270 */
[----:B------:R-:W-:Y:S02]  /*0da0*/  ISETP.GE.AND P2, PT, R21, R12, PT ;  /* 0x0000000c1500720c */ /* 0x000fe40003f46270 */
[----:B------:R-:W-:Y:S02]  /*0db0*/  ISETP.GT.AND P1, PT, R19, -0x1, !P1 ;  /* 0xffffffff1300780c */ /* 0x000fe40004f24270 */
[----:B------:R-:W-:Y:S02]  /*0dc0*/  ISETP.GT.AND P2, PT, R21, -0x1, !P2 ;  /* 0xffffffff1500780c */ /* 0x000fe40005744270 */
[----:B------:R-:W-:Y:S02]  /*0dd0*/  PLOP3.LUT P1, PT, P0, P1, PT, 0x80, 0x8 ;  /* 0x000000000008781c */ /* 0x000fe40000723070 */
[----:B------:R-:W-:-:S11]  /*0de0*/  PLOP3.LUT P2, PT, P0, P2, PT, 0x80, 0x8 ;  /* 0x000000000008781c */ /* 0x000fd60000745070 */
[----:B------:R-:W1:Y:S01]  /*0df0*/  @P1 LDC.64 R14, c[0x0][0x380] ;  /* 0x0000e000ff0e1b82 */ /* 0x000e620000000a00 */
[CC--:B------:R-:W-:Y:S02]  /*0e00*/  @P1 IMAD R19, R11.reuse, R12.reuse, R19 ;  /* 0x0000000c0b131224 */ /* 0x0c0fe400078e0213 */
[----:B------:R-:W-:-:S05]  /*0e10*/  @P2 IMAD R21, R11, R12, R21 ;  /* 0x0000000c0b152224 */ /* 0x000fca00078e0215 */
[----:B------:R-:W2:Y:S01]  /*0e20*/  @P2 LDC.64 R16, c[0x0][0x380] ;  /* 0x0000e000ff102b82 */ /* 0x000ea20000000a00 */
[----:B-1----:R-:W-:-:S05]  /*0e30*/  @P1 IADD3 R14, P4, PT, R19, R14, RZ ;  /* 0x0000000e130e1210 */ /* 0x002fca0007f9e0ff */
[----:B------:R-:W-:Y:S01]  /*0e40*/  @P1 IMAD.X R15, RZ, RZ, R15, P4 ;  /* 0x000000ffff0f1224 */ /* 0x000fe200020e060f */
[----:B--2---:R-:W-:-:S04]  /*0e50*/  @P2 IADD3 R16, P6, PT, R21, R16, RZ ;  /* 0x0000001015102210 */ /* 0x004fc80007fde0ff */
[----:B0-----:R-:W2:Y:S01]  /*0e60*/  @P1 LDG.E.U8 R14, desc[UR4][R14.64] ;  /* 0x000000040e0e1981 */ /* 0x001ea2000c1e1100 */
[----:B------:R-:W-:-:S05]  /*0e70*/  @P2 IMAD.X R17, RZ, RZ, R17, P6 ;  /* 0x000000ffff112224 */ /* 0x000fca00030e0611 */
[----:B------:R-:W3:Y:S01]  /*0e80*/  @P2 LDG.E.U8 R16, desc[UR4][R16.64] ;  /* 0x0000000410102981 */ /* 0x000ee2000c1e1100 */
[----:B------:R-:W-:-:S04]  /*0e90*/  IMAD.IADD R18, R13, 0x1, R24 ;  /* 0x000000010d127824 */ /* 0x000fc800078e0218 */
[----:B------:R-:W-:-:S04]  /*0ea0*/  IMAD.SHL.U32 R23, R18, 0x4, RZ ;  /* 0x0000000412177824 */ /* 0x000fc800078e00ff */
[----:B------:R-:W0:Y:S08]  /*0eb0*/  @P1 LDC R18, c[0x3][R23] ;  /* 0x00c0000017121b82 */ /* 0x000e300000000800 */
[----:B------:R-:W1:Y:S01]  /*0ec0*/  @P2 LDC R22, c[0x3][R23+0x4] ;  /* 0x00c0010017162b82 */ /* 0x000e620000000800 */
[----:B------:R-:W-:Y:S01]  /*0ed0*/  VIADD R24, R24, 0x2 ;  /* 0x0000000218187836 */ /* 0x000fe20000000000 */
[----:B--2---:R-:W-:-:S05]  /*0ee0*/  @P1 I2FP.F32.U32 R19, R14 ;  /* 0x0000000e00131245 */ /* 0x004fca0000201000 */
[----:B0-----:R-:W-:Y:S01]  /*0ef0*/  @P1 FFMA R0, R19, R18, R0 ;  /* 0x0000001213001223 */ /* 0x001fe20000000000 */
[----:B---3--:R-:W-:-:S05]  /*0f00*/  @P2 I2FP.F32.U32 R21, R16 ;  /* 0x0000001000152245 */ /* 0x008fca0000201000 */
[----:B-1----:R-:W-:-:S07]  /*0f10*/  @P2 FFMA R0, R21, R22, R0 ;  /* 0x0000001615002223 */ /* 0x002fce0000000000 */
.L_x_5:
[----:B------:R-:W-:Y:S05]  /*0f20*/  @P3 BRA `(.L_x_3) ;  /* 0x0000000000443947 */ /* 0x000fea0003800000 */
[----:B------:R-:W-:Y:S01]  /*0f30*/  IMAD.IADD R15, R3, 0x1, R24 ;  /* 0x00000001030f7824 */ /* 0x000fe200078e0218 */
[----:B------:R-:W-:Y:S04]  /*0f40*/  BSSY.RECONVERGENT B0, `(.L_x_3) ;  /* 0x000000f000007945 */ /* 0x000fe80003800200 */
[----:B------:R-:W-:-:S04]  /*0f50*/  ISETP.GE.AND P1, PT, R15, R12, PT ;  /* 0x0000000c0f00720c */ /* 0x000fc80003f26270 */
[----:B------:R-:W-:-:S04]  /*0f60*/  ISETP.GT.AND P1, PT, R15, -0x1, !P1 ;  /* 0xffffffff0f00780c */ /* 0x000fc80004f24270 */
[----:B------:R-:W-:-:S13]  /*0f70*/  PLOP3.LUT P1, PT, P0, P1, PT, 0x80, 0x8 ;  /* 0x000000000008781c */ /* 0x000fda0000723070 */
[----:B------:R-:W-:Y:S05]  /*0f80*/  @!P1 BRA `(.L_x_6) ;  /* 0x0000000000289947 */ /* 0x000fea0003800000 */
[----:B------:R-:W1:Y:S01]  /*0f90*/  LDCU.64 UR6, c[0x0][0x380] ;  /* 0x00007000ff0677ac */ /* 0x000e620008000a00 */
[----:B------:R-:W-:-:S05]  /*0fa0*/  IMAD R11, R11, R12, R15 ;  /* 0x0000000c0b0b7224 */ /* 0x000fca00078e020f */
[----:B-1----:R-:W-:-:S05]  /*0fb0*/  IADD3 R14, P0, PT, R11, UR6, RZ ;  /* 0x000000060b0e7c10 */ /* 0x002fca000ff1e0ff */
[----:B------:R-:W-:-:S05]  /*0fc0*/  IMAD.X R15, RZ, RZ, UR7, P0 ;  /* 0x00000007ff0f7e24 */ /* 0x000fca00080e06ff */
[----:B0-----:R-:W2:Y:S01]  /*0fd0*/  LDG.E.U8 R14, desc[UR4][R14.64] ;  /* 0x000000040e0e7981 */ /* 0x001ea2000c1e1100 */
[----:B------:R-:W-:-:S04]  /*0fe0*/  IMAD.IADD R13, R13, 0x1, R24 ;  /* 0x000000010d0d7824 */ /* 0x000fc800078e0218 */
[----:B------:R-:W-:-:S06]  /*0ff0*/  IMAD.SHL.U32 R13, R13, 0x4, RZ ;  /* 0x000000040d0d7824 */ /* 0x000fcc00078e00ff */
[----:B------:R-:W0:Y:S01]  /*1000*/  LDC R13, c[0x3][R13] ;  /* 0x00c000000d0d7b82 */ /* 0x000e220000000800 */
[----:B--2---:R-:W-:-:S05]  /*1010*/  I2FP.F32.U32 R11, R14 ;  /* 0x0000000e000b7245 */ /* 0x004fca0000201000 */
[----:B0-----:R-:W-:-:S07]  /*1020*/  FFMA R0, R11, R13, R0 ;  /* 0x0000000d0b007223 */ /* 0x001fce0000000000 */
.L_x_6:
[----:B0-----:R-:W-:Y:S05]  /*1030*/  BSYNC.RECONVERGENT B0 ;  /* 0x0000000000007941 */ /* 0x001fea0003800200 */
.L_x_3:
[----:B------:R-:W-:Y:S05]  /*1040*/  @P5 BRA `(.L_x_7) ;  /* 0xfffffff000645947 */ /* 0x000fea000383ffff */
.L_x_0:
[----:B------:R-:W-:Y:S01]  /*1050*/  FSETP.GEU.AND P0, PT, R0, RZ, PT ;  /* 0x000000ff0000720b */ /* 0x000fe20003f0e000 */
[----:B------:R-:W1:Y:S01]  /*1060*/  LDCU.64 UR6, c[0x0][0x388] ;  /* 0x00007100ff0677ac */ /* 0x000e620008000a00 */
[----:B------:R-:W-:Y:S02]  /*1070*/  IMAD R3, R20, R12, R3 ;  /* 0x0000000c14037224 */ /* 0x000fe400078e0203 */
[----:B------:R-:W-:-:S04]  /*1080*/  FSEL R0, R0, RZ, P0 ;  /* 0x000000ff00007208 */ /* 0x000fc80000000000 */
[----:B------:R-:W-:-:S05]  /*1090*/  FMNMX.NAN R0, R0, 255, PT ;  /* 0x437f000000007809 */ /* 0x000fca0003820000 */
[----:B------:R-:W-:-:S04]  /*10a0*/  FADD R0, R0, 0.5 ;  /* 0x3f00000000007421 */ /* 0x000fc80000000000 */
[----:B------:R-:W0:Y:S01]  /*10b0*/  F2I.U32.TRUNC.NTZ R5, R0 ;  /* 0x0000000000057305 */ /* 0x000e22000020f000 */
[----:B-1----:R-:W-:-:S04]  /*10c0*/  IADD3 R2, P0, PT, R3, UR6, RZ ;  /* 0x0000000603027c10 */ /* 0x002fc8000ff1e0ff */
[----:B------:R-:W-:-:S05]  /*10d0*/  LEA.HI.X.SX32 R3, R3, UR7, 0x1, P0 ;  /* 0x0000000703037c11 */ /* 0x000fca00080f0eff */
[----:B0-----:R-:W-:Y:S01]  /*10e0*/  STG.E.U8 desc[UR4][R2.64], R5 ;  /* 0x0000000502007986 */ /* 0x001fe2000c101104 */
[----:B------:R-:W-:Y:S05]  /*10f0*/  EXIT ;  /* 0x000000000000794d */ /* 0x000fea0003800000 */
.L_x_8:
[----:B------:R-:W-:-:S00]  /*1100*/  BRA `(.L_x_8) ;  /* 0xfffffffc00fc7947 */ /* 0x000fc0000383ffff */
[----:B------:R-:W-:-:S00]  /*1110*/  NOP ;  /* 0x0000000000007918 */ /* 0x000fc00000000000 */
        /* <DEDUP_REMOVED lines=14> */
.L_x_9:


//--------------------- .nv.shared.reserved.0     --------------------------
	.section	.nv.shared.reserved.0,"aw",@nobits
	.weak		__nv_reservedSMEM_offset_0_alias
	.size		__nv_reservedSMEM_offset_0_alias, 0, 64
	.other		__nv_reservedSMEM_offset_0_alias,@"STO_CUDA_RESERVED_SHARED STV_DEFAULT"
__nv_reservedSMEM_offset_0_alias:
	.zero		0
	.zero		64


//--------------------- .nv.constant0._Z13convolution2DPKhPhii --------------------------
	.section	.nv.constant0._Z13convolution2DPKhPhii,"a",@progbits
	.sectionflags	@""
	.align	4
.nv.constant0._Z13convolution2DPKhPhii:
	.zero		920


//--------------------- SYMBOLS --------------------------

	.type		.nv.reservedSmem.offset0,@object
	.size		.nv.reservedSmem.offset0,0x4
